//
// Generated by NVIDIA NVVM Compiler
//
// Compiler Build ID: CL-36424714
// Cuda compilation tools, release 13.0, V13.0.88
// Based on NVVM 20.0.0
//

.version 9.0
.target sm_100
.address_size 64

	// .globl	_Z7sum_gpuPKiiPi
.global .attribute(.managed) .align 4 .b8 source[400];
.global .attribute(.managed) .align 4 .b8 result[4];
// _ZZ7sum_gpuPKiiPiE3ken has been demoted

.visible .entry _Z7sum_gpuPKiiPi(
	.param .u64 .ptr .align 1 _Z7sum_gpuPKiiPi_param_0,
	.param .u32 _Z7sum_gpuPKiiPi_param_1,
	.param .u64 .ptr .align 1 _Z7sum_gpuPKiiPi_param_2
)
{
	.reg .pred 	%p<16>;
	.reg .b32 	%r<51>;
	.reg .b64 	%rd<7>;
	// demoted variable
	.shared .align 4 .b8 _ZZ7sum_gpuPKiiPiE3ken[128];
	ld.param.u64 	%rd2, [_Z7sum_gpuPKiiPi_param_0];
	ld.param.u32 	%r22, [_Z7sum_gpuPKiiPi_param_1];
	ld.param.u64 	%rd3, [_Z7sum_gpuPKiiPi_param_2];
	mov.u32 	%r1, %ntid.x;
	mov.u32 	%r24, %ctaid.x;
	mul.lo.s32 	%r2, %r1, %r24;
	mov.u32 	%r3, %tid.x;
	add.s32 	%r43, %r2, %r3;
	setp.ge.s32 	%p1, %r43, %r22;
	mov.b32 	%r45, 0;
	@%p1 bra 	$L__BB0_3;
	mov.u32 	%r26, %nctaid.x;
	mul.lo.s32 	%r5, %r1, %r26;
	cvta.to.global.u64 	%rd1, %rd2;
	mov.b32 	%r45, 0;
$L__BB0_2:
	mul.wide.s32 	%rd4, %r43, 4;
	add.s64 	%rd5, %rd1, %rd4;
	ld.global.u32 	%r27, [%rd5];
	add.s32 	%r45, %r27, %r45;
	add.s32 	%r43, %r43, %r5;
	setp.lt.s32 	%p2, %r43, %r22;
	@%p2 bra 	$L__BB0_2;
$L__BB0_3:
	shl.b32 	%r29, %r3, 2;
	mov.u32 	%r30, _ZZ7sum_gpuPKiiPiE3ken;
	add.s32 	%r11, %r30, %r29;
	st.shared.u32 	[%r11], %r45;
	bar.sync 	0;
	setp.gt.u32 	%p3, %r3, 15;
	mov.b32 	%r47, 0;
	@%p3 bra 	$L__BB0_5;
	ld.shared.u32 	%r31, [%r11];
	ld.shared.u32 	%r32, [%r11+64];
	add.s32 	%r47, %r32, %r31;
$L__BB0_5:
	setp.gt.u32 	%p4, %r3, 15;
	bar.sync 	0;
	@%p4 bra 	$L__BB0_7;
	st.shared.u32 	[%r11], %r47;
$L__BB0_7:
	setp.gt.u32 	%p5, %r3, 7;
	@%p5 bra 	$L__BB0_9;
	ld.shared.u32 	%r33, [%r11];
	ld.shared.u32 	%r34, [%r11+32];
	add.s32 	%r47, %r34, %r33;
$L__BB0_9:
	setp.gt.u32 	%p6, %r3, 7;
	bar.sync 	0;
	@%p6 bra 	$L__BB0_11;
	st.shared.u32 	[%r11], %r47;
$L__BB0_11:
	setp.gt.u32 	%p7, %r3, 3;
	@%p7 bra 	$L__BB0_13;
	ld.shared.u32 	%r35, [%r11];
	ld.shared.u32 	%r36, [%r11+16];
	add.s32 	%r47, %r36, %r35;
$L__BB0_13:
	setp.gt.u32 	%p8, %r3, 3;
	bar.sync 	0;
	@%p8 bra 	$L__BB0_15;
	st.shared.u32 	[%r11], %r47;
$L__BB0_15:
	setp.gt.u32 	%p9, %r3, 1;
	@%p9 bra 	$L__BB0_17;
	ld.shared.u32 	%r37, [%r11];
	ld.shared.u32 	%r38, [%r11+8];
	add.s32 	%r47, %r38, %r37;
$L__BB0_17:
	setp.gt.u32 	%p10, %r3, 1;
	bar.sync 	0;
	@%p10 bra 	$L__BB0_19;
	st.shared.u32 	[%r11], %r47;
$L__BB0_19:
	setp.ne.s32 	%p11, %r3, 0;
	@%p11 bra 	$L__BB0_21;
	ld.shared.u32 	%r39, [%r11];
	ld.shared.u32 	%r40, [_ZZ7sum_gpuPKiiPiE3ken+4];
	add.s32 	%r47, %r40, %r39;
$L__BB0_21:
	setp.ne.s32 	%p12, %r3, 0;
	bar.sync 	0;
	@%p12 bra 	$L__BB0_23;
	st.shared.u32 	[%r11], %r47;
$L__BB0_23:
	setp.ne.s32 	%p13, %r3, 0;
	setp.ge.u32 	%p14, %r2, %r22;
	or.pred  	%p15, %p13, %p14;
	@%p15 bra 	$L__BB0_25;
	ld.shared.u32 	%r41, [_ZZ7sum_gpuPKiiPiE3ken];
	cvta.to.global.u64 	%rd6, %rd3;
	atom.global.add.u32 	%r42, [%rd6], %r41;
$L__BB0_25:
	ret;

}


// ===== COMPILED SASS (sm_100) =====

	.target	sm_100

	.elftype	@"ET_EXEC"


//--------------------- .note.nv.tkinfo           --------------------------
	.section	.note.nv.tkinfo,"",@"SHT_NOTE"
	.sectionflags	@"SHF_NOTE_NV_TKINFO"
	.tkinfo
        /*0018*/ 	.word	0x00000002
        /*0030*/ 	.string	""
        /*0030*/ 	.string	"ptxas"
        /*0030*/ 	.string	"Cuda compilation tools, release 13.0, V13.0.88"
        /*0030*/ 	.string	"Build cuda_13.0.r13.0/compiler.36424714_0"
        /*0030*/ 	.string	"-arch sm_100 -m 64 "



//--------------------- .note.nv.cuinfo           --------------------------
	.section	.note.nv.cuinfo,"",@"SHT_NOTE"
	.sectionflags	@"SHF_NOTE_NV_CUINFO"
        /*0018*/ 	.short	0x0002
        /*001a*/ 	.short	0x0064
        /*001c*/ 	.short	0x0082
	.zero		2


//--------------------- .nv.info                  --------------------------
	.section	.nv.info,"",@"SHT_CUDA_INFO"
	.align	4


	//----- nvinfo : EIATTR_REGCOUNT
	.align		4
        /*0000*/ 	.byte	0x04, 0x2f
        /*0002*/ 	.short	(.L_3 - .L_2)
	.align		4
.L_2:
        /*0004*/ 	.word	index@(_Z7sum_gpuPKiiPi)
        /*0008*/ 	.word	0x0000000c


	//----- nvinfo : EIATTR_FRAME_SIZE
	.align		4
.L_3:
        /*000c*/ 	.byte	0x04, 0x11
        /*000e*/ 	.short	(.L_5 - .L_4)
	.align		4
.L_4:
        /*0010*/ 	.word	index@(_Z7sum_gpuPKiiPi)
        /*0014*/ 	.word	0x00000000


	//----- nvinfo : EIATTR_MIN_STACK_SIZE
	.align		4
.L_5:
        /*0018*/ 	.byte	0x04, 0x12
        /*001a*/ 	.short	(.L_7 - .L_6)
	.align		4
.L_6:
        /*001c*/ 	.word	index@(_Z7sum_gpuPKiiPi)
        /*0020*/ 	.word	0x00000000
.L_7:


//--------------------- .nv.compat                --------------------------
	.section	.nv.compat,"",@"SHT_CUDA_COMPAT_INFO"
	.align	4
        /*0000*/ 	.byte	0x02, 0x09, 0x00, 0x00, 0x02, 0x02, 0x01, 0x00, 0x02, 0x05, 0x05, 0x00, 0x03, 0x07, 0x01, 0x01
        /*0010*/ 	.byte	0x02, 0x03, 0x00, 0x00, 0x02, 0x06, 0x01, 0x00, 0x04, 0x0b, 0x08, 0x00, 0x09, 0x00, 0x00, 0x00
        /*0020*/ 	.byte	0x00, 0x00, 0x00, 0x00


//--------------------- .nv.info._Z7sum_gpuPKiiPi --------------------------
	.section	.nv.info._Z7sum_gpuPKiiPi,"",@"SHT_CUDA_INFO"
	.sectionflags	@""
	.align	4


	//----- nvinfo : EIATTR_CUDA_API_VERSION
	.align		4
        /*0000*/ 	.byte	0x04, 0x37
        /*0002*/ 	.short	(.L_9 - .L_8)
.L_8:
        /*0004*/ 	.word	0x00000082


	//----- nvinfo : EIATTR_KPARAM_INFO
	.align		4
.L_9:
        /*0008*/ 	.byte	0x04, 0x17
        /*000a*/ 	.short	(.L_11 - .L_10)
.L_10:
        /*000c*/ 	.word	0x00000000
        /*0010*/ 	.short	0x0002
        /*0012*/ 	.short	0x0010
        /*0014*/ 	.byte	0x00, 0xf5, 0x21, 0x00


	//----- nvinfo : EIATTR_KPARAM_INFO
	.align		4
.L_11:
        /*0018*/ 	.byte	0x04, 0x17
        /*001a*/ 	.short	(.L_13 - .L_12)
.L_12:
        /*001c*/ 	.word	0x00000000
        /*0020*/ 	.short	0x0001
        /*0022*/ 	.short	0x0008
        /*0024*/ 	.byte	0x00, 0xf0, 0x11, 0x00


	//----- nvinfo : EIATTR_KPARAM_INFO
	.align		4
.L_13:
        /*0028*/ 	.byte	0x04, 0x17
        /*002a*/ 	.short	(.L_15 - .L_14)
.L_14:
        /*002c*/ 	.word	0x00000000
        /*0030*/ 	.short	0x0000
        /*0032*/ 	.short	0x0000
        /*0034*/ 	.byte	0x00, 0xf5, 0x21, 0x00


	//----- nvinfo : EIATTR_SPARSE_MMA_MASK
	.align		4
.L_15:
        /*0038*/ 	.byte	0x03, 0x50
        /*003a*/ 	.short	0x0000


	//----- nvinfo : EIATTR_MAXREG_COUNT
	.align		4
        /*003c*/ 	.byte	0x03, 0x1b
        /*003e*/ 	.short	0x00ff


	//----- nvinfo : EIATTR_NUM_BARRIERS
	.align		4
        /*0040*/ 	.byte	0x02, 0x4c
        /*0042*/ 	.byte	0x01
	.zero		1


	//----- nvinfo : EIATTR_MERCURY_ISA_VERSION
	.align		4
        /*0044*/ 	.byte	0x03, 0x5f
        /*0046*/ 	.short	0x0101


	//----- nvinfo : EIATTR_INT_WARP_WIDE_INSTR_OFFSETS
	.align		4
        /*0048*/ 	.byte	0x04, 0x31
        /*004a*/ 	.short	(.L_17 - .L_16)


	//   ....[0]....
.L_16:
        /*004c*/ 	.word	0x00000410


	//----- nvinfo : EIATTR_VRC_CTA_INIT_COUNT
	.align		4
.L_17:
        /*0050*/ 	.byte	0x02, 0x4a
	.zero		1
	.zero		1


	//----- nvinfo : EIATTR_EXIT_INSTR_OFFSETS
	.align		4
        /*0054*/ 	.byte	0x04, 0x1c
        /*0056*/ 	.short	(.L_19 - .L_18)


	//   ....[0]....
.L_18:
        /*0058*/ 	.word	0x000003e0


	//   ....[1]....
        /*005c*/ 	.word	0x00000480


	//----- nvinfo : EIATTR_CRS_STACK_SIZE
	.align		4
.L_19:
        /*0060*/ 	.byte	0x04, 0x1e
        /*0062*/ 	.short	(.L_21 - .L_20)
.L_20:
        /*0064*/ 	.word	0x00000000


	//----- nvinfo : EIATTR_CBANK_PARAM_SIZE
	.align		4
.L_21:
        /*0068*/ 	.byte	0x03, 0x19
        /*006a*/ 	.short	0x0018


	//----- nvinfo : EIATTR_PARAM_CBANK
	.align		4
        /*006c*/ 	.byte	0x04, 0x0a
        /*006e*/ 	.short	(.L_23 - .L_22)
	.align		4
.L_22:
        /*0070*/ 	.word	index@(.nv.constant0._Z7sum_gpuPKiiPi)
        /*0074*/ 	.short	0x0380
        /*0076*/ 	.short	0x0018


	//----- nvinfo : EIATTR_SW_WAR
	.align		4
.L_23:
        /*0078*/ 	.byte	0x04, 0x36
        /*007a*/ 	.short	(.L_25 - .L_24)
.L_24:
        /*007c*/ 	.word	0x00000008
.L_25:


//--------------------- .nv.callgraph             --------------------------
	.section	.nv.callgraph,"",@"SHT_CUDA_CALLGRAPH"
	.align	4
	.sectionentsize	8
	.align		4
        /*0000*/ 	.word	0x00000000
	.align		4
        /*0004*/ 	.word	0xffffffff
	.align		4
        /*0008*/ 	.word	0x00000000
	.align		4
        /*000c*/ 	.word	0xfffffffe
	.align		4
        /*0010*/ 	.word	0x00000000
	.align		4
        /*0014*/ 	.word	0xfffffffd
	.align		4
        /*0018*/ 	.word	0x00000000
	.align		4
        /*001c*/ 	.word	0xfffffffc


//--------------------- .nv.constant4             --------------------------
	.section	.nv.constant4,"a",@progbits
	.align	8
	.align		8
.nv.constant4:
        /*0000*/ 	.dword	source
	.align		8
        /*0008*/ 	.dword	result


//--------------------- .text._Z7sum_gpuPKiiPi    --------------------------
	.section	.text._Z7sum_gpuPKiiPi,"ax",@progbits
	.align	128
        .global         _Z7sum_gpuPKiiPi
        .type           _Z7sum_gpuPKiiPi,@function
        .size           _Z7sum_gpuPKiiPi,(.L_x_4 - _Z7sum_gpuPKiiPi)
        .other          _Z7sum_gpuPKiiPi,@"STO_CUDA_ENTRY STV_DEFAULT"
_Z7sum_gpuPKiiPi:
.text._Z7sum_gpuPKiiPi:
[----:B------:R-:W-:Y:S01]  /*0000*/  LDC R1, c[0x0][0x37c] ;  /* 0x0000df00ff017b82 */ /* 0x000fe20000000800 */
[----:B------:R-:W0:Y:S07]  /*0010*/  S2R R8, SR_TID.X ;  /* 0x0000000000087919 */ /* 0x000e2e0000002100 */
[----:B------:R-:W1:Y:S01]  /*0020*/  S2UR UR4, SR_CTAID.X ;  /* 0x00000000000479c3 */ /* 0x000e620000002500 */
[----:B------:R-:W1:Y:S01]  /*0030*/  LDCU UR7, c[0x0][0x360] ;  /* 0x00006c00ff0777ac */ /* 0x000e620008000800 */
[----:B------:R-:W-:Y:S01]  /*0040*/  BSSY.RECONVERGENT B0, `(.L_x_0) ;  /* 0x0000012000007945 */ /* 0x000fe20003800200 */
[----:B------:R-:W-:Y:S01]  /*0050*/  IMAD.MOV.U32 R6, RZ, RZ, RZ ;  /* 0x000000ffff067224 */ /* 0x000fe200078e00ff */
[----:B------:R-:W2:Y:S04]  /*0060*/  LDCU.64 UR8, c[0x0][0x358] ;  /* 0x00006b00ff0877ac */ /* 0x000ea80008000a00 */
[----:B------:R-:W3:Y:S01]  /*0070*/  LDC R9, c[0x0][0x388] ;  /* 0x0000e200ff097b82 */ /* 0x000ee20000000800 */
[----:B-1----:R-:W-:-:S06]  /*0080*/  UIMAD UR4, UR7, UR4, URZ ;  /* 0x00000004070472a4 */ /* 0x002fcc000f8e02ff */
[----:B0-----:R-:W-:-:S05]  /*0090*/  VIADD R0, R8, UR4 ;  /* 0x0000000408007c36 */ /* 0x001fca0008000000 */
[----:B---3--:R-:W-:-:S13]  /*00a0*/  ISETP.GE.AND P0, PT, R0, R9, PT ;  /* 0x000000090000720c */ /* 0x008fda0003f06270 */
[----:B--2---:R-:W-:Y:S05]  /*00b0*/  @P0 BRA `(.L_x_1) ;  /* 0x0000000000280947 */ /* 0x004fea0003800000 */
[----:B------:R-:W0:Y:S01]  /*00c0*/  LDC R7, c[0x0][0x370] ;  /* 0x0000dc00ff077b82 */ /* 0x000e220000000800 */
[----:B------:R-:W-:-:S07]  /*00d0*/  IMAD.MOV.U32 R6, RZ, RZ, RZ ;  /* 0x000000ffff067224 */ /* 0x000fce00078e00ff */
[----:B------:R-:W1:Y:S01]  /*00e0*/  LDC.64 R4, c[0x0][0x380] ;  /* 0x0000e000ff047b82 */ /* 0x000e620000000a00 */
[----:B0-----:R-:W-:-:S07]  /*00f0*/  IMAD R7, R7, UR7, RZ ;  /* 0x0000000707077c24 */ /* 0x001fce000f8e02ff */
.L_x_2:
[----:B-1----:R-:W-:-:S06]  /*0100*/  IMAD.WIDE R2, R0, 0x4, R4 ;  /* 0x0000000400027825 */ /* 0x002fcc00078e0204 */
[----:B------:R-:W2:Y:S01]  /*0110*/  LDG.E R3, desc[UR8][R2.64] ;  /* 0x0000000802037981 */ /* 0x000ea2000c1e1900 */
[----:B------:R-:W-:-:S04]  /*0120*/  IADD3 R0, PT, PT, R7, R0, RZ ;  /* 0x0000000007007210 */ /* 0x000fc80007ffe0ff */
[----:B------:R-:W-:Y:S01]  /*0130*/  ISETP.GE.AND P0, PT, R0, R9, PT ;  /* 0x000000090000720c */ /* 0x000fe20003f06270 */
[----:B--2---:R-:W-:-:S12]  /*0140*/  IMAD.IADD R6, R3, 0x1, R6 ;  /* 0x0000000103067824 */ /* 0x004fd800078e0206 */
[----:B------:R-:W-:Y:S05]  /*0150*/  @!P0 BRA `(.L_x_2) ;  /* 0xfffffffc00e88947 */ /* 0x000fea000383ffff */
.L_x_1:
[----:B------:R-:W-:Y:S05]  /*0160*/  BSYNC.RECONVERGENT B0 ;  /* 0x0000000000007941 */ /* 0x000fea0003800200 */
.L_x_0:
[----:B------:R-:W0:Y:S01]  /*0170*/  S2UR UR6, SR_CgaCtaId ;  /* 0x00000000000679c3 */ /* 0x000e220000008800 */
[----:B------:R-:W-:Y:S01]  /*0180*/  UMOV UR5, 0x400 ;  /* 0x0000040000057882 */ /* 0x000fe20000000000 */
[C---:B------:R-:W-:Y:S01]  /*0190*/  ISETP.GT.U32.AND P1, PT, R8.reuse, 0xf, PT ;  /* 0x0000000f0800780c */ /* 0x040fe20003f24070 */
[----:B------:R-:W-:Y:S01]  /*01a0*/  IMAD.MOV.U32 R0, RZ, RZ, RZ ;  /* 0x000000ffff007224 */ /* 0x000fe200078e00ff */
[----:B------:R-:W-:Y:S01]  /*01b0*/  ISETP.GT.U32.AND P0, PT, R8, 0x7, PT ;  /* 0x000000070800780c */ /* 0x000fe20003f04070 */
[----:B0-----:R-:W-:-:S06]  /*01c0*/  ULEA UR5, UR6, UR5, 0x18 ;  /* 0x0000000506057291 */ /* 0x001fcc000f8ec0ff */
[----:B------:R-:W-:-:S05]  /*01d0*/  LEA R3, R8, UR5, 0x2 ;  /* 0x0000000508037c11 */ /* 0x000fca000f8e10ff */
[----:B------:R-:W-:Y:S01]  /*01e0*/  STS [R3], R6 ;  /* 0x0000000603007388 */ /* 0x000fe20000000800 */
[----:B------:R-:W-:Y:S06]  /*01f0*/  BAR.SYNC.DEFER_BLOCKING 0x0 ;  /* 0x0000000000007b1d */ /* 0x000fec0000010000 */
[----:B------:R-:W-:Y:S04]  /*0200*/  @!P1 LDS R2, [R3] ;  /* 0x0000000003029984 */ /* 0x000fe80000000800 */
[----:B------:R-:W0:Y:S02]  /*0210*/  @!P1 LDS R5, [R3+0x40] ;  /* 0x0000400003059984 */ /* 0x000e240000000800 */
[----:B0-----:R-:W-:Y:S01]  /*0220*/  @!P1 IADD3 R0, PT, PT, R2, R5, RZ ;  /* 0x0000000502009210 */ /* 0x001fe20007ffe0ff */
[----:B------:R-:W-:Y:S06]  /*0230*/  BAR.SYNC.DEFER_BLOCKING 0x0 ;  /* 0x0000000000007b1d */ /* 0x000fec0000010000 */
[----:B------:R-:W-:Y:S01]  /*0240*/  @!P1 STS [R3], R0 ;  /* 0x0000000003009388 */ /* 0x000fe20000000800 */
[----:B------:R-:W-:-:S03]  /*0250*/  ISETP.GT.U32.AND P1, PT, R8, 0x3, PT ;  /* 0x000000030800780c */ /* 0x000fc60003f24070 */
[----:B------:R-:W-:Y:S04]  /*0260*/  @!P0 LDS R2, [R3+0x20] ;  /* 0x0000200003028984 */ /* 0x000fe80000000800 */
[----:B------:R-:W0:Y:S02]  /*0270*/  @!P0 LDS R5, [R3] ;  /* 0x0000000003058984 */ /* 0x000e240000000800 */
[----:B0-----:R-:W-:Y:S01]  /*0280*/  @!P0 IMAD.IADD R0, R2, 0x1, R5 ;  /* 0x0000000102008824 */ /* 0x001fe200078e0205 */
        /* <DEDUP_REMOVED lines=8> */
[----:B------:R-:W-:-:S03]  /*0310*/  ISETP.NE.AND P1, PT, R8, RZ, PT ;  /* 0x000000ff0800720c */ /* 0x000fc60003f25270 */
[----:B------:R-:W-:Y:S04]  /*0320*/  @!P0 LDS R2, [R3+0x8] ;  /* 0x0000080003028984 */ /* 0x000fe80000000800 */
[----:B------:R-:W0:Y:S02]  /*0330*/  @!P0 LDS R5, [R3] ;  /* 0x0000000003058984 */ /* 0x000e240000000800 */
[----:B0-----:R-:W-:Y:S01]  /*0340*/  @!P0 IADD3 R0, PT, PT, R2, R5, RZ ;  /* 0x0000000502008210 */ /* 0x001fe20007ffe0ff */
[----:B------:R-:W-:Y:S06]  /*0350*/  BAR.SYNC.DEFER_BLOCKING 0x0 ;  /* 0x0000000000007b1d */ /* 0x000fec0000010000 */
[----:B------:R-:W-:Y:S01]  /*0360*/  @!P0 STS [R3], R0 ;  /* 0x0000000003008388 */ /* 0x000fe20000000800 */
[----:B------:R-:W-:-:S03]  /*0370*/  ISETP.LE.U32.AND P0, PT, R9, UR4, PT ;  /* 0x0000000409007c0c */ /* 0x000fc6000bf03070 */
[----:B------:R-:W-:Y:S01]  /*0380*/  @!P1 LDS R5, [R3] ;  /* 0x0000000003059984 */ /* 0x000fe20000000800 */
[----:B------:R-:W-:-:S03]  /*0390*/  ISETP.NE.OR P0, PT, R8, RZ, P0 ;  /* 0x000000ff0800720c */ /* 0x000fc60000705670 */
[----:B------:R-:W0:Y:S02]  /*03a0*/  @!P1 LDS R2, [UR5+0x4] ;  /* 0x00000405ff029984 */ /* 0x000e240008000800 */
[----:B0-----:R-:W-:Y:S01]  /*03b0*/  @!P1 IMAD.IADD R0, R2, 0x1, R5 ;  /* 0x0000000102009824 */ /* 0x001fe200078e0205 */
[----:B------:R-:W-:Y:S06]  /*03c0*/  BAR.SYNC.DEFER_BLOCKING 0x0 ;  /* 0x0000000000007b1d */ /* 0x000fec0000010000 */
[----:B------:R0:W-:Y:S01]  /*03d0*/  @!P1 STS [R3], R0 ;  /* 0x0000000003009388 */ /* 0x0001e20000000800 */
[----:B------:R-:W-:Y:S05]  /*03e0*/  @P0 EXIT ;  /* 0x000000000000094d */ /* 0x000fea0003800000 */
[----:B------:R-:W1:Y:S01]  /*03f0*/  S2R R4, SR_LANEID ;  /* 0x0000000000047919 */ /* 0x000e620000000000 */
[----:B0-----:R-:W0:Y:S01]  /*0400*/  LDC.64 R2, c[0x0][0x390] ;  /* 0x0000e400ff027b82 */ /* 0x001e220000000a00 */
[----:B------:R-:W-:Y:S01]  /*0410*/  VOTEU.ANY UR4, UPT, PT ;  /* 0x0000000000047886 */ /* 0x000fe200038e0100 */
[----:B------:R-:W2:Y:S01]  /*0420*/  LDS R0, [UR5] ;  /* 0x00000005ff007984 */ /* 0x000ea20008000800 */
[----:B------:R-:W-:Y:S02]  /*0430*/  UFLO.U32 UR6, UR4 ;  /* 0x00000004000672bd */ /* 0x000fe400080e0000 */
[----:B------:R-:W-:-:S04]  /*0440*/  UPOPC UR4, UR4 ;  /* 0x00000004000472bf */ /* 0x000fc80008000000 */
[----:B-1----:R-:W-:Y:S02]  /*0450*/  ISETP.EQ.U32.AND P0, PT, R4, UR6, PT ;  /* 0x0000000604007c0c */ /* 0x002fe4000bf02070 */
[----:B--2---:R-:W-:-:S11]  /*0460*/  IMAD R5, R0, UR4, RZ ;  /* 0x0000000400057c24 */ /* 0x004fd6000f8e02ff */
[----:B0-----:R-:W-:Y:S01]  /*0470*/  @P0 REDG.E.ADD.STRONG.GPU desc[UR8][R2.64], R5 ;  /* 0x000000050200098e */ /* 0x001fe2000c12e108 */
[----:B------:R-:W-:Y:S05]  /*0480*/  EXIT ;  /* 0x000000000000794d */ /* 0x000fea0003800000 */
.L_x_3:
[----:B------:R-:W-:-:S00]  /*0490*/  BRA `(.L_x_3) ;  /* 0xfffffffc00fc7947 */ /* 0x000fc0000383ffff */
[----:B------:R-:W-:-:S00]  /*04a0*/  NOP ;  /* 0x0000000000007918 */ /* 0x000fc00000000000 */
        /* <DEDUP_REMOVED lines=13> */
.L_x_4:


//--------------------- .nv.shared._Z7sum_gpuPKiiPi --------------------------
	.section	.nv.shared._Z7sum_gpuPKiiPi,"aw",@nobits
	.sectionflags	@""
	.align	4
.nv.shared._Z7sum_gpuPKiiPi:
	.zero		1152


//--------------------- .nv.shared.reserved.0     --------------------------
	.section	.nv.shared.reserved.0,"aw",@nobits
	.weak		__nv_reservedSMEM_offset_0_alias
	.size		__nv_reservedSMEM_offset_0_alias, 0, 64
	.other		__nv_reservedSMEM_offset_0_alias,@"STO_CUDA_RESERVED_SHARED STV_DEFAULT"
__nv_reservedSMEM_offset_0_alias:
	.zero		0
	.zero		64


//--------------------- .nv.global                --------------------------
	.section	.nv.global,"aw",@nobits
	.align	4
.nv.global:
	.type		result,@object
	.size		result,(source - result)
	.other		result,@"STV_DEFAULT STO_CUDA_MANAGED"
result:
	.zero		4
	.type		source,@object
	.size		source,(.L_0 - source)
	.other		source,@"STV_DEFAULT STO_CUDA_MANAGED"
source:
	.zero		400
.L_0:


//--------------------- .nv.constant0._Z7sum_gpuPKiiPi --------------------------
	.section	.nv.constant0._Z7sum_gpuPKiiPi,"a",@progbits
	.sectionflags	@""
	.align	4
.nv.constant0._Z7sum_gpuPKiiPi:
	.zero		920


//--------------------- SYMBOLS --------------------------

	.type		.nv.reservedSmem.offset0,@object
	.size		.nv.reservedSmem.offset0,0x4
	.type		.nv.reservedSmem.cap,@object
	.size		.nv.reservedSmem.cap,0x4
